//
// Generated by NVIDIA NVVM Compiler
//
// Compiler Build ID: CL-36424714
// Cuda compilation tools, release 13.0, V13.0.88
// Based on NVVM 20.0.0
//

.version 9.0
.target sm_100
.address_size 64

	// .globl	_Z22matrix_mul_gpu_elementPfS_S_i

.visible .entry _Z22matrix_mul_gpu_elementPfS_S_i(
	.param .u64 .ptr .align 1 _Z22matrix_mul_gpu_elementPfS_S_i_param_0,
	.param .u64 .ptr .align 1 _Z22matrix_mul_gpu_elementPfS_S_i_param_1,
	.param .u64 .ptr .align 1 _Z22matrix_mul_gpu_elementPfS_S_i_param_2,
	.param .u32 _Z22matrix_mul_gpu_elementPfS_S_i_param_3
)
{
	.reg .pred 	%p<10>;
	.reg .b32 	%r<39>;
	.reg .b32 	%f<68>;
	.reg .b64 	%rd<67>;

	ld.param.u64 	%rd14, [_Z22matrix_mul_gpu_elementPfS_S_i_param_0];
	ld.param.u64 	%rd15, [_Z22matrix_mul_gpu_elementPfS_S_i_param_1];
	ld.param.u32 	%r17, [_Z22matrix_mul_gpu_elementPfS_S_i_param_3];
	cvta.to.global.u64 	%rd1, %rd15;
	cvta.to.global.u64 	%rd2, %rd14;
	mov.u32 	%r18, %ctaid.y;
	mov.u32 	%r19, %ntid.y;
	mov.u32 	%r20, %tid.y;
	mad.lo.s32 	%r1, %r18, %r19, %r20;
	mov.u32 	%r21, %ctaid.x;
	mov.u32 	%r22, %ntid.x;
	mov.u32 	%r23, %tid.x;
	mad.lo.s32 	%r2, %r21, %r22, %r23;
	setp.lt.s32 	%p1, %r17, 1;
	mov.f32 	%f67, 0f00000000;
	@%p1 bra 	$L__BB0_12;
	mul.lo.s32 	%r3, %r17, %r1;
	and.b32  	%r4, %r17, 7;
	setp.lt.u32 	%p2, %r17, 8;
	mov.f32 	%f67, 0f00000000;
	mov.b32 	%r37, 0;
	@%p2 bra 	$L__BB0_4;
	and.b32  	%r37, %r17, 2147483640;
	neg.s32 	%r35, %r37;
	mul.wide.u32 	%rd16, %r17, 4;
	add.s64 	%rd3, %rd1, %rd16;
	mul.wide.u32 	%rd17, %r17, 8;
	add.s64 	%rd4, %rd1, %rd17;
	mul.wide.u32 	%rd18, %r17, 12;
	add.s64 	%rd5, %rd1, %rd18;
	mul.wide.u32 	%rd19, %r17, 16;
	add.s64 	%rd6, %rd1, %rd19;
	mul.wide.u32 	%rd20, %r17, 20;
	add.s64 	%rd7, %rd1, %rd20;
	mul.wide.u32 	%rd21, %r17, 24;
	add.s64 	%rd8, %rd1, %rd21;
	mul.wide.u32 	%rd22, %r17, 28;
	add.s64 	%rd9, %rd1, %rd22;
	mul.wide.u32 	%rd23, %r3, 4;
	add.s64 	%rd24, %rd23, %rd2;
	add.s64 	%rd66, %rd24, 16;
	mov.f32 	%f67, 0f00000000;
	mov.u32 	%r34, %r2;
$L__BB0_3:
	.pragma "nounroll";
	mul.wide.s32 	%rd25, %r34, 4;
	add.s64 	%rd26, %rd3, %rd25;
	add.s64 	%rd27, %rd4, %rd25;
	add.s64 	%rd28, %rd5, %rd25;
	add.s64 	%rd29, %rd6, %rd25;
	add.s64 	%rd30, %rd7, %rd25;
	add.s64 	%rd31, %rd8, %rd25;
	add.s64 	%rd32, %rd9, %rd25;
	add.s64 	%rd33, %rd1, %rd25;
	ld.global.f32 	%f17, [%rd66+-16];
	ld.global.f32 	%f18, [%rd33];
	fma.rn.f32 	%f19, %f17, %f18, %f67;
	ld.global.f32 	%f20, [%rd66+-12];
	ld.global.f32 	%f21, [%rd26];
	fma.rn.f32 	%f22, %f20, %f21, %f19;
	ld.global.f32 	%f23, [%rd66+-8];
	ld.global.f32 	%f24, [%rd27];
	fma.rn.f32 	%f25, %f23, %f24, %f22;
	ld.global.f32 	%f26, [%rd66+-4];
	ld.global.f32 	%f27, [%rd28];
	fma.rn.f32 	%f28, %f26, %f27, %f25;
	ld.global.f32 	%f29, [%rd66];
	ld.global.f32 	%f30, [%rd29];
	fma.rn.f32 	%f31, %f29, %f30, %f28;
	ld.global.f32 	%f32, [%rd66+4];
	ld.global.f32 	%f33, [%rd30];
	fma.rn.f32 	%f34, %f32, %f33, %f31;
	ld.global.f32 	%f35, [%rd66+8];
	ld.global.f32 	%f36, [%rd31];
	fma.rn.f32 	%f37, %f35, %f36, %f34;
	ld.global.f32 	%f38, [%rd66+12];
	ld.global.f32 	%f39, [%rd32];
	fma.rn.f32 	%f67, %f38, %f39, %f37;
	add.s32 	%r35, %r35, 8;
	shl.b32 	%r25, %r17, 3;
	add.s32 	%r34, %r34, %r25;
	add.s64 	%rd66, %rd66, 32;
	setp.ne.s32 	%p3, %r35, 0;
	@%p3 bra 	$L__BB0_3;
$L__BB0_4:
	setp.eq.s32 	%p4, %r4, 0;
	@%p4 bra 	$L__BB0_12;
	and.b32  	%r12, %r17, 3;
	setp.lt.u32 	%p5, %r4, 4;
	@%p5 bra 	$L__BB0_7;
	add.s32 	%r26, %r37, %r3;
	mul.wide.u32 	%rd34, %r26, 4;
	add.s64 	%rd35, %rd2, %rd34;
	ld.global.f32 	%f41, [%rd35];
	mad.lo.s32 	%r27, %r37, %r17, %r2;
	mul.wide.s32 	%rd36, %r27, 4;
	add.s64 	%rd37, %rd1, %rd36;
	ld.global.f32 	%f42, [%rd37];
	fma.rn.f32 	%f43, %f41, %f42, %f67;
	cvt.u64.u32 	%rd38, %r3;
	cvt.u64.u32 	%rd39, %r37;
	add.s64 	%rd40, %rd39, %rd38;
	shl.b64 	%rd41, %rd40, 2;
	add.s64 	%rd42, %rd2, %rd41;
	ld.global.f32 	%f44, [%rd42+4];
	mul.wide.u32 	%rd43, %r17, 4;
	add.s64 	%rd44, %rd37, %rd43;
	ld.global.f32 	%f45, [%rd44];
	fma.rn.f32 	%f46, %f44, %f45, %f43;
	ld.global.f32 	%f47, [%rd42+8];
	add.s64 	%rd45, %rd44, %rd43;
	ld.global.f32 	%f48, [%rd45];
	fma.rn.f32 	%f49, %f47, %f48, %f46;
	ld.global.f32 	%f50, [%rd42+12];
	add.s64 	%rd46, %rd45, %rd43;
	ld.global.f32 	%f51, [%rd46];
	fma.rn.f32 	%f67, %f50, %f51, %f49;
	add.s32 	%r37, %r37, 4;
$L__BB0_7:
	setp.eq.s32 	%p6, %r12, 0;
	@%p6 bra 	$L__BB0_12;
	setp.eq.s32 	%p7, %r12, 1;
	@%p7 bra 	$L__BB0_10;
	add.s32 	%r28, %r37, %r3;
	mul.wide.u32 	%rd47, %r28, 4;
	add.s64 	%rd48, %rd2, %rd47;
	ld.global.f32 	%f53, [%rd48];
	mad.lo.s32 	%r29, %r37, %r17, %r2;
	mul.wide.s32 	%rd49, %r29, 4;
	add.s64 	%rd50, %rd1, %rd49;
	ld.global.f32 	%f54, [%rd50];
	fma.rn.f32 	%f55, %f53, %f54, %f67;
	cvt.u64.u32 	%rd51, %r3;
	cvt.u64.u32 	%rd52, %r37;
	add.s64 	%rd53, %rd52, %rd51;
	shl.b64 	%rd54, %rd53, 2;
	add.s64 	%rd55, %rd2, %rd54;
	ld.global.f32 	%f56, [%rd55+4];
	mul.wide.u32 	%rd56, %r17, 4;
	add.s64 	%rd57, %rd50, %rd56;
	ld.global.f32 	%f57, [%rd57];
	fma.rn.f32 	%f67, %f56, %f57, %f55;
	add.s32 	%r37, %r37, 2;
$L__BB0_10:
	and.b32  	%r30, %r17, 1;
	setp.eq.b32 	%p8, %r30, 1;
	not.pred 	%p9, %p8;
	@%p9 bra 	$L__BB0_12;
	add.s32 	%r31, %r37, %r3;
	mul.wide.u32 	%rd58, %r31, 4;
	add.s64 	%rd59, %rd2, %rd58;
	ld.global.f32 	%f58, [%rd59];
	mad.lo.s32 	%r32, %r37, %r17, %r2;
	mul.wide.s32 	%rd60, %r32, 4;
	add.s64 	%rd61, %rd1, %rd60;
	ld.global.f32 	%f59, [%rd61];
	fma.rn.f32 	%f67, %f58, %f59, %f67;
$L__BB0_12:
	ld.param.u64 	%rd65, [_Z22matrix_mul_gpu_elementPfS_S_i_param_2];
	cvta.to.global.u64 	%rd62, %rd65;
	mad.lo.s32 	%r33, %r17, %r1, %r2;
	mul.wide.s32 	%rd63, %r33, 4;
	add.s64 	%rd64, %rd62, %rd63;
	st.global.f32 	[%rd64], %f67;
	ret;

}


// ===== COMPILED SASS (sm_100) =====

	.target	sm_100

	.elftype	@"ET_EXEC"


//--------------------- .note.nv.tkinfo           --------------------------
	.section	.note.nv.tkinfo,"",@"SHT_NOTE"
	.sectionflags	@"SHF_NOTE_NV_TKINFO"
	.tkinfo
        /*0018*/ 	.word	0x00000002
        /*0030*/ 	.string	""
        /*0030*/ 	.string	"ptxas"
        /*0030*/ 	.string	"Cuda compilation tools, release 13.0, V13.0.88"
        /*0030*/ 	.string	"Build cuda_13.0.r13.0/compiler.36424714_0"
        /*0030*/ 	.string	"-arch sm_100 -m 64 "



//--------------------- .note.nv.cuinfo           --------------------------
	.section	.note.nv.cuinfo,"",@"SHT_NOTE"
	.sectionflags	@"SHF_NOTE_NV_CUINFO"
        /*0018*/ 	.short	0x0002
        /*001a*/ 	.short	0x0064
        /*001c*/ 	.short	0x0082
	.zero		2


//--------------------- .nv.info                  --------------------------
	.section	.nv.info,"",@"SHT_CUDA_INFO"
	.align	4


	//----- nvinfo : EIATTR_REGCOUNT
	.align		4
        /*0000*/ 	.byte	0x04, 0x2f
        /*0002*/ 	.short	(.L_1 - .L_0)
	.align		4
.L_0:
        /*0004*/ 	.word	index@(_Z22matrix_mul_gpu_elementPfS_S_i)
        /*0008*/ 	.word	0x0000001e


	//----- nvinfo : EIATTR_FRAME_SIZE
	.align		4
.L_1:
        /*000c*/ 	.byte	0x04, 0x11
        /*000e*/ 	.short	(.L_3 - .L_2)
	.align		4
.L_2:
        /*0010*/ 	.word	index@(_Z22matrix_mul_gpu_elementPfS_S_i)
        /*0014*/ 	.word	0x00000000


	//----- nvinfo : EIATTR_MIN_STACK_SIZE
	.align		4
.L_3:
        /*0018*/ 	.byte	0x04, 0x12
        /*001a*/ 	.short	(.L_5 - .L_4)
	.align		4
.L_4:
        /*001c*/ 	.word	index@(_Z22matrix_mul_gpu_elementPfS_S_i)
        /*0020*/ 	.word	0x00000000
.L_5:


//--------------------- .nv.compat                --------------------------
	.section	.nv.compat,"",@"SHT_CUDA_COMPAT_INFO"
	.align	4
        /*0000*/ 	.byte	0x02, 0x09, 0x00, 0x00, 0x02, 0x02, 0x01, 0x00, 0x02, 0x05, 0x05, 0x00, 0x03, 0x07, 0x01, 0x01
        /*0010*/ 	.byte	0x02, 0x03, 0x00, 0x00, 0x02, 0x06, 0x01, 0x00, 0x04, 0x0b, 0x08, 0x00, 0x09, 0x00, 0x00, 0x00
        /*0020*/ 	.byte	0x00, 0x00, 0x00, 0x00


//--------------------- .nv.info._Z22matrix_mul_gpu_elementPfS_S_i --------------------------
	.section	.nv.info._Z22matrix_mul_gpu_elementPfS_S_i,"",@"SHT_CUDA_INFO"
	.sectionflags	@""
	.align	4


	//----- nvinfo : EIATTR_CUDA_API_VERSION
	.align		4
        /*0000*/ 	.byte	0x04, 0x37
        /*0002*/ 	.short	(.L_7 - .L_6)
.L_6:
        /*0004*/ 	.word	0x00000082


	//----- nvinfo : EIATTR_KPARAM_INFO
	.align		4
.L_7:
        /*0008*/ 	.byte	0x04, 0x17
        /*000a*/ 	.short	(.L_9 - .L_8)
.L_8:
        /*000c*/ 	.word	0x00000000
        /*0010*/ 	.short	0x0003
        /*0012*/ 	.short	0x0018
        /*0014*/ 	.byte	0x00, 0xf0, 0x11, 0x00


	//----- nvinfo : EIATTR_KPARAM_INFO
	.align		4
.L_9:
        /*0018*/ 	.byte	0x04, 0x17
        /*001a*/ 	.short	(.L_11 - .L_10)
.L_10:
        /*001c*/ 	.word	0x00000000
        /*0020*/ 	.short	0x0002
        /*0022*/ 	.short	0x0010
        /*0024*/ 	.byte	0x00, 0xf5, 0x21, 0x00


	//----- nvinfo : EIATTR_KPARAM_INFO
	.align		4
.L_11:
        /*0028*/ 	.byte	0x04, 0x17
        /*002a*/ 	.short	(.L_13 - .L_12)
.L_12:
        /*002c*/ 	.word	0x00000000
        /*0030*/ 	.short	0x0001
        /*0032*/ 	.short	0x0008
        /*0034*/ 	.byte	0x00, 0xf5, 0x21, 0x00


	//----- nvinfo : EIATTR_KPARAM_INFO
	.align		4
.L_13:
        /*0038*/ 	.byte	0x04, 0x17
        /*003a*/ 	.short	(.L_15 - .L_14)
.L_14:
        /*003c*/ 	.word	0x00000000
        /*0040*/ 	.short	0x0000
        /*0042*/ 	.short	0x0000
        /*0044*/ 	.byte	0x00, 0xf5, 0x21, 0x00


	//----- nvinfo : EIATTR_SPARSE_MMA_MASK
	.align		4
.L_15:
        /*0048*/ 	.byte	0x03, 0x50
        /*004a*/ 	.short	0x0000


	//----- nvinfo : EIATTR_MAXREG_COUNT
	.align		4
        /*004c*/ 	.byte	0x03, 0x1b
        /*004e*/ 	.short	0x00ff


	//----- nvinfo : EIATTR_MERCURY_ISA_VERSION
	.align		4
        /*0050*/ 	.byte	0x03, 0x5f
        /*0052*/ 	.short	0x0101


	//----- nvinfo : EIATTR_VRC_CTA_INIT_COUNT
	.align		4
        /*0054*/ 	.byte	0x02, 0x4a
	.zero		1
	.zero		1


	//----- nvinfo : EIATTR_EXIT_INSTR_OFFSETS
	.align		4
        /*0058*/ 	.byte	0x04, 0x1c
        /*005a*/ 	.short	(.L_17 - .L_16)


	//   ....[0]....
.L_16:
        /*005c*/ 	.word	0x00000ab0


	//----- nvinfo : EIATTR_CBANK_PARAM_SIZE
	.align		4
.L_17:
        /*0060*/ 	.byte	0x03, 0x19
        /*0062*/ 	.short	0x001c


	//----- nvinfo : EIATTR_PARAM_CBANK
	.align		4
        /*0064*/ 	.byte	0x04, 0x0a
        /*0066*/ 	.short	(.L_19 - .L_18)
	.align		4
.L_18:
        /*0068*/ 	.word	index@(.nv.constant0._Z22matrix_mul_gpu_elementPfS_S_i)
        /*006c*/ 	.short	0x0380
        /*006e*/ 	.short	0x001c


	//----- nvinfo : EIATTR_SW_WAR
	.align		4
.L_19:
        /*0070*/ 	.byte	0x04, 0x36
        /*0072*/ 	.short	(.L_21 - .L_20)
.L_20:
        /*0074*/ 	.word	0x00000008
.L_21:


//--------------------- .nv.callgraph             --------------------------
	.section	.nv.callgraph,"",@"SHT_CUDA_CALLGRAPH"
	.align	4
	.sectionentsize	8
	.align		4
        /*0000*/ 	.word	0x00000000
	.align		4
        /*0004*/ 	.word	0xffffffff
	.align		4
        /*0008*/ 	.word	0x00000000
	.align		4
        /*000c*/ 	.word	0xfffffffe
	.align		4
        /*0010*/ 	.word	0x00000000
	.align		4
        /*0014*/ 	.word	0xfffffffd
	.align		4
        /*0018*/ 	.word	0x00000000
	.align		4
        /*001c*/ 	.word	0xfffffffc


//--------------------- .text._Z22matrix_mul_gpu_elementPfS_S_i --------------------------
	.section	.text._Z22matrix_mul_gpu_elementPfS_S_i,"ax",@progbits
	.align	128
        .global         _Z22matrix_mul_gpu_elementPfS_S_i
        .type           _Z22matrix_mul_gpu_elementPfS_S_i,@function
        .size           _Z22matrix_mul_gpu_elementPfS_S_i,(.L_x_5 - _Z22matrix_mul_gpu_elementPfS_S_i)
        .other          _Z22matrix_mul_gpu_elementPfS_S_i,@"STO_CUDA_ENTRY STV_DEFAULT"
_Z22matrix_mul_gpu_elementPfS_S_i:
.text._Z22matrix_mul_gpu_elementPfS_S_i:
[----:B------:R-:W-:Y:S01]  /*0000*/  LDC R1, c[0x0][0x37c] ;  /* 0x0000df00ff017b82 */ /* 0x000fe20000000800 */
[----:B------:R-:W0:Y:S01]  /*0010*/  S2R R3, SR_TID.Y ;  /* 0x0000000000037919 */ /* 0x000e220000002200 */
[----:B------:R-:W1:Y:S06]  /*0020*/  LDCU UR18, c[0x0][0x398] ;  /* 0x00007300ff1277ac */ /* 0x000e6c0008000800 */
[----:B------:R-:W0:Y:S01]  /*0030*/  LDC R0, c[0x0][0x364] ;  /* 0x0000d900ff007b82 */ /* 0x000e220000000800 */
[----:B------:R-:W-:Y:S01]  /*0040*/  HFMA2 R12, -RZ, RZ, 0, 0 ;  /* 0x00000000ff0c7431 */ /* 0x000fe200000001ff */
[----:B------:R-:W2:Y:S01]  /*0050*/  S2R R2, SR_TID.X ;  /* 0x0000000000027919 */ /* 0x000ea20000002100 */
[----:B------:R-:W3:Y:S05]  /*0060*/  LDCU.64 UR16, c[0x0][0x358] ;  /* 0x00006b00ff1077ac */ /* 0x000eea0008000a00 */
[----:B------:R-:W0:Y:S08]  /*0070*/  S2UR UR4, SR_CTAID.Y ;  /* 0x00000000000479c3 */ /* 0x000e300000002600 */
[----:B------:R-:W2:Y:S01]  /*0080*/  S2UR UR5, SR_CTAID.X ;  /* 0x00000000000579c3 */ /* 0x000ea20000002500 */
[----:B-1----:R-:W-:-:S07]  /*0090*/  UISETP.GE.AND UP0, UPT, UR18, 0x1, UPT ;  /* 0x000000011200788c */ /* 0x002fce000bf06270 */
[----:B------:R-:W2:Y:S01]  /*00a0*/  LDC R13, c[0x0][0x360] ;  /* 0x0000d800ff0d7b82 */ /* 0x000ea20000000800 */
[----:B0-----:R-:W-:Y:S02]  /*00b0*/  IMAD R0, R0, UR4, R3 ;  /* 0x0000000400007c24 */ /* 0x001fe4000f8e0203 */
[----:B--2---:R-:W-:Y:S01]  /*00c0*/  IMAD R13, R13, UR5, R2 ;  /* 0x000000050d0d7c24 */ /* 0x004fe2000f8e0202 */
[----:B---3--:R-:W-:Y:S06]  /*00d0*/  BRA.U !UP0, `(.L_x_0) ;  /* 0x0000000908647547 */ /* 0x008fec000b800000 */
[----:B------:R-:W-:Y:S02]  /*00e0*/  UISETP.GE.U32.AND UP1, UPT, UR18, 0x8, UPT ;  /* 0x000000081200788c */ /* 0x000fe4000bf26070 */
[----:B------:R-:W-:Y:S01]  /*00f0*/  IMAD R5, R0, UR18, RZ ;  /* 0x0000001200057c24 */ /* 0x000fe2000f8e02ff */
[----:B------:R-:W-:Y:S01]  /*0100*/  ULOP3.LUT UR19, UR18, 0x7, URZ, 0xc0, !UPT ;  /* 0x0000000712137892 */ /* 0x000fe2000f8ec0ff */
[----:B------:R-:W-:Y:S01]  /*0110*/  MOV R12, RZ ;  /* 0x000000ff000c7202 */ /* 0x000fe20000000f00 */
[----:B------:R-:W-:Y:S02]  /*0120*/  UMOV UR4, URZ ;  /* 0x000000ff00047c82 */ /* 0x000fe40008000000 */
[----:B------:R-:W-:Y:S02]  /*0130*/  UISETP.NE.AND UP0, UPT, UR19, URZ, UPT ;  /* 0x000000ff1300728c */ /* 0x000fe4000bf05270 */
[----:B------:R-:W-:Y:S09]  /*0140*/  BRA.U !UP1, `(.L_x_1) ;  /* 0x0000000509087547 */ /* 0x000ff2000b800000 */
[----:B------:R-:W0:Y:S01]  /*0150*/  LDCU.128 UR20, c[0x0][0x380] ;  /* 0x00007000ff1477ac */ /* 0x000e220008000c00 */
[----:B------:R-:W-:Y:S02]  /*0160*/  MOV R12, RZ ;  /* 0x000000ff000c7202 */ /* 0x000fe40000000f00 */
[----:B------:R-:W-:Y:S01]  /*0170*/  MOV R14, R13 ;  /* 0x0000000d000e7202 */ /* 0x000fe20000000f00 */
[----:B------:R-:W-:-:S04]  /*0180*/  ULOP3.LUT UR4, UR18, 0x7ffffff8, URZ, 0xc0, !UPT ;  /* 0x7ffffff812047892 */ /* 0x000fc8000f8ec0ff */
[----:B------:R-:W-:Y:S01]  /*0190*/  UIADD3 UR5, UPT, UPT, -UR4, URZ, URZ ;  /* 0x000000ff04057290 */ /* 0x000fe2000fffe1ff */
[----:B0-----:R-:W-:Y:S01]  /*01a0*/  MOV R2, UR20 ;  /* 0x0000001400027c02 */ /* 0x001fe20008000f00 */
[----:B------:R-:W-:Y:S01]  /*01b0*/  UIMAD.WIDE.U32 UR6, UR18, 0xc, UR22 ;  /* 0x0000000c120678a5 */ /* 0x000fe2000f8e0016 */
[----:B------:R-:W-:Y:S01]  /*01c0*/  MOV R3, UR21 ;  /* 0x0000001500037c02 */ /* 0x000fe20008000f00 */
[----:B------:R-:W-:Y:S02]  /*01d0*/  UIMAD.WIDE.U32 UR8, UR18, 0x10, UR22 ;  /* 0x00000010120878a5 */ /* 0x000fe4000f8e0016 */
[----:B------:R-:W-:Y:S01]  /*01e0*/  UIMAD.WIDE.U32 UR10, UR18, 0x14, UR22 ;  /* 0x00000014120a78a5 */ /* 0x000fe2000f8e0016 */
[----:B------:R-:W-:Y:S01]  /*01f0*/  IMAD.WIDE.U32 R2, R5, 0x4, R2 ;  /* 0x0000000405027825 */ /* 0x000fe200078e0002 */
[----:B------:R-:W-:Y:S02]  /*0200*/  UIMAD.WIDE.U32 UR12, UR18, 0x18, UR22 ;  /* 0x00000018120c78a5 */ /* 0x000fe4000f8e0016 */
[----:B------:R-:W-:Y:S01]  /*0210*/  UIMAD.WIDE.U32 UR14, UR18, 0x1c, UR22 ;  /* 0x0000001c120e78a5 */ /* 0x000fe2000f8e0016 */
[----:B------:R-:W-:-:S04]  /*0220*/  IADD3 R2, P0, PT, R2, 0x10, RZ ;  /* 0x0000001002027810 */ /* 0x000fc80007f1e0ff */
[----:B------:R-:W-:-:S09]  /*0230*/  IADD3.X R3, PT, PT, RZ, R3, RZ, P0, !PT ;  /* 0x00000003ff037210 */ /* 0x000fd200007fe4ff */
.L_x_2:
[----:B------:R-:W-:Y:S01]  /*0240*/  HFMA2 R23, -RZ, RZ, 0, 2.384185791015625e-07 ;  /* 0x00000004ff177431 */ /* 0x000fe200000001ff */
[----:B------:R-:W-:Y:S01]  /*0250*/  UIMAD.WIDE.U32 UR24, UR18, 0x4, UR22 ;  /* 0x00000004121878a5 */ /* 0x000fe2000f8e0016 */
[----:B------:R-:W2:Y:S01]  /*0260*/  LDG.E R21, desc[UR16][R2.64+-0x10] ;  /* 0xfffff01002157981 */ /* 0x000ea2000c1e1900 */
[----:B------:R-:W-:Y:S01]  /*0270*/  UIMAD.WIDE.U32 UR20, UR18, 0x8, UR22 ;  /* 0x00000008121478a5 */ /* 0x000fe2000f8e0016 */
[----:B------:R-:W-:Y:S02]  /*0280*/  IMAD.MOV.U32 R11, RZ, RZ, 0x4 ;  /* 0x00000004ff0b7424 */ /* 0x000fe400078e00ff */
[----:B------:R-:W-:Y:S01]  /*0290*/  HFMA2 R7, -RZ, RZ, 0, 2.384185791015625e-07 ;  /* 0x00000004ff077431 */ /* 0x000fe200000001ff */
[----:B------:R-:W3:Y:S01]  /*02a0*/  LDG.E R19, desc[UR16][R2.64+-0xc] ;  /* 0xfffff41002137981 */ /* 0x000ee2000c1e1900 */
[----:B------:R-:W-:Y:S02]  /*02b0*/  MOV R8, UR24 ;  /* 0x0000001800087c02 */ /* 0x000fe40008000f00 */
[----:B------:R-:W-:Y:S01]  /*02c0*/  MOV R9, UR25 ;  /* 0x0000001900097c02 */ /* 0x000fe20008000f00 */
[C---:B------:R-:W-:Y:S01]  /*02d0*/  IMAD.WIDE R22, R14.reuse, R23, UR22 ;  /* 0x000000160e167e25 */ /* 0x040fe2000f8e0217 */
[----:B------:R-:W-:Y:S01]  /*02e0*/  MOV R24, UR20 ;  /* 0x0000001400187c02 */ /* 0x000fe20008000f00 */
[----:B------:R-:W4:Y:S01]  /*02f0*/  LDG.E R17, desc[UR16][R2.64+-0x8] ;  /* 0xfffff81002117981 */ /* 0x000f22000c1e1900 */
[----:B------:R-:W-:Y:S01]  /*0300*/  MOV R25, UR21 ;  /* 0x0000001500197c02 */ /* 0x000fe20008000f00 */
[----:B------:R-:W-:-:S02]  /*0310*/  IMAD.WIDE R8, R14, 0x4, R8 ;  /* 0x000000040e087825 */ /* 0x000fc400078e0208 */
[----:B------:R-:W2:Y:S02]  /*0320*/  LDG.E R22, desc[UR16][R22.64] ;  /* 0x0000001016167981 */ /* 0x000ea4000c1e1900 */
[C---:B------:R-:W-:Y:S01]  /*0330*/  IMAD.WIDE R24, R14.reuse, 0x4, R24 ;  /* 0x000000040e187825 */ /* 0x040fe200078e0218 */
[----:B------:R-:W-:Y:S01]  /*0340*/  MOV R5, 0x4 ;  /* 0x0000000400057802 */ /* 0x000fe20000000f00 */
[----:B------:R0:W3:Y:S02]  /*0350*/  LDG.E R20, desc[UR16][R8.64] ;  /* 0x0000001008147981 */ /* 0x0000e4000c1e1900 */
[C---:B------:R-:W-:Y:S02]  /*0360*/  IMAD.WIDE R10, R14.reuse, R11, UR6 ;  /* 0x000000060e0a7e25 */ /* 0x040fe4000f8e020b */
[----:B------:R-:W4:Y:S02]  /*0370*/  LDG.E R18, desc[UR16][R24.64] ;  /* 0x0000001018127981 */ /* 0x000f24000c1e1900 */
[----:B------:R-:W-:-:S04]  /*0380*/  IMAD.WIDE R4, R14, R5, UR8 ;  /* 0x000000080e047e25 */ /* 0x000fc8000f8e0205 */
[----:B------:R-:W-:Y:S01]  /*0390*/  HFMA2 R27, -RZ, RZ, 0, 2.384185791015625e-07 ;  /* 0x00000004ff1b7431 */ /* 0x000fe200000001ff */
[----:B------:R1:W5:Y:S01]  /*03a0*/  LDG.E R16, desc[UR16][R10.64] ;  /* 0x000000100a107981 */ /* 0x000362000c1e1900 */
[----:B0-----:R-:W-:-:S03]  /*03b0*/  MOV R9, 0x4 ;  /* 0x0000000400097802 */ /* 0x001fc60000000f00 */
[----:B------:R-:W5:Y:S01]  /*03c0*/  LDG.E R15, desc[UR16][R2.64+-0x4] ;  /* 0xfffffc10020f7981 */ /* 0x000f62000c1e1900 */
[----:B------:R-:W-:-:S03]  /*03d0*/  IMAD.WIDE R6, R14, R7, UR10 ;  /* 0x0000000a0e067e25 */ /* 0x000fc6000f8e0207 */
[----:B------:R0:W5:Y:S01]  /*03e0*/  LDG.E R4, desc[UR16][R4.64] ;  /* 0x0000001004047981 */ /* 0x000162000c1e1900 */
[----:B------:R-:W-:-:S03]  /*03f0*/  IMAD.WIDE R8, R14, R9, UR12 ;  /* 0x0000000c0e087e25 */ /* 0x000fc6000f8e0209 */
[----:B------:R-:W5:Y:S01]  /*0400*/  LDG.E R23, desc[UR16][R2.64] ;  /* 0x0000001002177981 */ /* 0x000f62000c1e1900 */
[----:B-1----:R-:W-:-:S03]  /*0410*/  IMAD.WIDE R10, R14, R27, UR14 ;  /* 0x0000000e0e0a7e25 */ /* 0x002fc6000f8e021b */
[----:B------:R-:W5:Y:S04]  /*0420*/  LDG.E R7, desc[UR16][R6.64] ;  /* 0x0000001006077981 */ /* 0x000f68000c1e1900 */
[----:B------:R-:W5:Y:S04]  /*0430*/  LDG.E R24, desc[UR16][R2.64+0x4] ;  /* 0x0000041002187981 */ /* 0x000f68000c1e1900 */
[----:B------:R-:W5:Y:S04]  /*0440*/  LDG.E R8, desc[UR16][R8.64] ;  /* 0x0000001008087981 */ /* 0x000f68000c1e1900 */
[----:B------:R-:W5:Y:S04]  /*0450*/  LDG.E R25, desc[UR16][R2.64+0x8] ;  /* 0x0000081002197981 */ /* 0x000f68000c1e1900 */
[----:B------:R-:W5:Y:S04]  /*0460*/  LDG.E R10, desc[UR16][R10.64] ;  /* 0x000000100a0a7981 */ /* 0x000f68000c1e1900 */
[----:B------:R1:W5:Y:S01]  /*0470*/  LDG.E R27, desc[UR16][R2.64+0xc] ;  /* 0x00000c10021b7981 */ /* 0x000362000c1e1900 */
[----:B------:R-:W-:-:S04]  /*0480*/  UIADD3 UR5, UPT, UPT, UR5, 0x8, URZ ;  /* 0x0000000805057890 */ /* 0x000fc8000fffe0ff */
[----:B------:R-:W-:Y:S01]  /*0490*/  UISETP.NE.AND UP1, UPT, UR5, URZ, UPT ;  /* 0x000000ff0500728c */ /* 0x000fe2000bf25270 */
[----:B0-----:R-:W-:Y:S02]  /*04a0*/  MOV R5, UR18 ;  /* 0x0000001200057c02 */ /* 0x001fe40008000f00 */
[----:B-1----:R-:W-:Y:S02]  /*04b0*/  IADD3 R2, P0, PT, R2, 0x20, RZ ;  /* 0x0000002002027810 */ /* 0x002fe40007f1e0ff */
[----:B------:R-:W-:Y:S02]  /*04c0*/  LEA R14, R5, R14, 0x3 ;  /* 0x0000000e050e7211 */ /* 0x000fe400078e18ff */
[----:B------:R-:W-:Y:S01]  /*04d0*/  IADD3.X R3, PT, PT, RZ, R3, RZ, P0, !PT ;  /* 0x00000003ff037210 */ /* 0x000fe200007fe4ff */
[----:B--2---:R-:W-:-:S04]  /*04e0*/  FFMA R22, R21, R22, R12 ;  /* 0x0000001615167223 */ /* 0x004fc8000000000c */
[----:B---3--:R-:W-:-:S04]  /*04f0*/  FFMA R20, R19, R20, R22 ;  /* 0x0000001413147223 */ /* 0x008fc80000000016 */
[----:B----4-:R-:W-:-:S04]  /*0500*/  FFMA R18, R17, R18, R20 ;  /* 0x0000001211127223 */ /* 0x010fc80000000014 */
[----:B-----5:R-:W-:-:S04]  /*0510*/  FFMA R16, R15, R16, R18 ;  /* 0x000000100f107223 */ /* 0x020fc80000000012 */
[----:B------:R-:W-:-:S04]  /*0520*/  FFMA R23, R23, R4, R16 ;  /* 0x0000000417177223 */ /* 0x000fc80000000010 */
[----:B------:R-:W-:-:S04]  /*0530*/  FFMA R24, R24, R7, R23 ;  /* 0x0000000718187223 */ /* 0x000fc80000000017 */
[----:B------:R-:W-:-:S04]  /*0540*/  FFMA R8, R25, R8, R24 ;  /* 0x0000000819087223 */ /* 0x000fc80000000018 */
[----:B------:R-:W-:Y:S01]  /*0550*/  FFMA R12, R27, R10, R8 ;  /* 0x0000000a1b0c7223 */ /* 0x000fe20000000008 */
[----:B------:R-:W-:Y:S06]  /*0560*/  BRA.U UP1, `(.L_x_2) ;  /* 0xfffffffd01347547 */ /* 0x000fec000b83ffff */
.L_x_1:
[----:B------:R-:W-:Y:S05]  /*0570*/  BRA.U !UP0, `(.L_x_0) ;  /* 0x00000005083c7547 */ /* 0x000fea000b800000 */
[----:B------:R-:W-:Y:S01]  /*0580*/  UISETP.GE.U32.AND UP0, UPT, UR19, 0x4, UPT ;  /* 0x000000041300788c */ /* 0x000fe2000bf06070 */
[----:B------:R-:W-:Y:S01]  /*0590*/  IMAD R2, R0, UR18, RZ ;  /* 0x0000001200027c24 */ /* 0x000fe2000f8e02ff */
[----:B------:R-:W-:-:S04]  /*05a0*/  ULOP3.LUT UR5, UR18, 0x3, URZ, 0xc0, !UPT ;  /* 0x0000000312057892 */ /* 0x000fc8000f8ec0ff */
[----:B------:R-:W-:-:S03]  /*05b0*/  UISETP.NE.AND UP1, UPT, UR5, URZ, UPT ;  /* 0x000000ff0500728c */ /* 0x000fc6000bf25270 */
[----:B------:R-:W-:Y:S08]  /*05c0*/  BRA.U !UP0, `(.L_x_3) ;  /* 0x00000001087c7547 */ /* 0x000ff0000b800000 */
[----:B------:R-:W0:Y:S01]  /*05d0*/  LDC.64 R6, c[0x0][0x388] ;  /* 0x0000e200ff067b82 */ /* 0x000e220000000a00 */
[----:B------:R-:W1:Y:S01]  /*05e0*/  LDCU.64 UR6, c[0x0][0x380] ;  /* 0x00007000ff0677ac */ /* 0x000e620008000a00 */
[----:B------:R-:W-:Y:S01]  /*05f0*/  MOV R4, UR4 ;  /* 0x0000000400047c02 */ /* 0x000fe20008000f00 */
[C---:B------:R-:W-:Y:S01]  /*0600*/  VIADD R3, R2.reuse, UR4 ;  /* 0x0000000402037c36 */ /* 0x040fe20008000000 */
[----:B------:R-:W-:Y:S02]  /*0610*/  MOV R11, UR18 ;  /* 0x00000012000b7c02 */ /* 0x000fe40008000f00 */
[----:B------:R-:W-:Y:S01]  /*0620*/  IADD3 R14, P0, PT, R2, UR4, RZ ;  /* 0x00000004020e7c10 */ /* 0x000fe2000ff1e0ff */
[----:B------:R-:W-:Y:S01]  /*0630*/  IMAD R5, R4, UR18, R13 ;  /* 0x0000001204057c24 */ /* 0x000fe2000f8e020d */
[----:B------:R-:W2:Y:S01]  /*0640*/  LDC.64 R8, c[0x0][0x380] ;  /* 0x0000e000ff087b82 */ /* 0x000ea20000000a00 */
[----:B------:R-:W-:Y:S02]  /*0650*/  MOV R15, UR18 ;  /* 0x00000012000f7c02 */ /* 0x000fe40008000f00 */
[----:B------:R-:W-:Y:S01]  /*0660*/  MOV R17, UR18 ;  /* 0x0000001200117c02 */ /* 0x000fe20008000f00 */
[----:B0-----:R-:W-:-:S04]  /*0670*/  IMAD.WIDE R6, R5, 0x4, R6 ;  /* 0x0000000405067825 */ /* 0x001fc800078e0206 */
[----:B------:R-:W-:Y:S02]  /*0680*/  IMAD.WIDE.U32 R10, R11, 0x4, R6 ;  /* 0x000000040b0a7825 */ /* 0x000fe400078e0006 */
[----:B------:R-:W3:Y:S02]  /*0690*/  LDG.E R6, desc[UR16][R6.64] ;  /* 0x0000001006067981 */ /* 0x000ee4000c1e1900 */
[----:B--2---:R-:W-:Y:S01]  /*06a0*/  IMAD.WIDE.U32 R8, R3, 0x4, R8 ;  /* 0x0000000403087825 */ /* 0x004fe200078e0008 */
[----:B------:R-:W-:Y:S02]  /*06b0*/  IADD3.X R3, PT, PT, RZ, RZ, RZ, P0, !PT ;  /* 0x000000ffff037210 */ /* 0x000fe400007fe4ff */
[----:B-1----:R-:W-:-:S03]  /*06c0*/  LEA R4, P0, R14, UR6, 0x2 ;  /* 0x000000060e047c11 */ /* 0x002fc6000f8010ff */
[----:B------:R-:W3:Y:S01]  /*06d0*/  LDG.E R9, desc[UR16][R8.64] ;  /* 0x0000001008097981 */ /* 0x000ee2000c1e1900 */
[----:B------:R-:W-:Y:S01]  /*06e0*/  LEA.HI.X R5, R14, UR7, R3, 0x2, P0 ;  /* 0x000000070e057c11 */ /* 0x000fe200080f1403 */
[----:B------:R-:W-:Y:S02]  /*06f0*/  IMAD.WIDE.U32 R14, R15, 0x4, R10 ;  /* 0x000000040f0e7825 */ /* 0x000fe400078e000a */
[----:B------:R-:W2:Y:S04]  /*0700*/  LDG.E R3, desc[UR16][R10.64] ;  /* 0x000000100a037981 */ /* 0x000ea8000c1e1900 */
[----:B------:R-:W2:Y:S01]  /*0710*/  LDG.E R18, desc[UR16][R4.64+0x4] ;  /* 0x0000041004127981 */ /* 0x000ea2000c1e1900 */
[----:B------:R-:W-:-:S03]  /*0720*/  IMAD.WIDE.U32 R16, R17, 0x4, R14 ;  /* 0x0000000411107825 */ /* 0x000fc600078e000e */
[----:B------:R-:W4:Y:S04]  /*0730*/  LDG.E R19, desc[UR16][R14.64] ;  /* 0x000000100e137981 */ /* 0x000f28000c1e1900 */
[----:B------:R-:W4:Y:S04]  /*0740*/  LDG.E R20, desc[UR16][R4.64+0x8] ;  /* 0x0000081004147981 */ /* 0x000f28000c1e1900 */
[----:B------:R-:W5:Y:S04]  /*0750*/  LDG.E R22, desc[UR16][R4.64+0xc] ;  /* 0x00000c1004167981 */ /* 0x000f68000c1e1900 */
[----:B------:R-:W5:Y:S01]  /*0760*/  LDG.E R16, desc[UR16][R16.64] ;  /* 0x0000001010107981 */ /* 0x000f62000c1e1900 */
[----:B------:R-:W-:Y:S01]  /*0770*/  UIADD3 UR4, UPT, UPT, UR4, 0x4, URZ ;  /* 0x0000000404047890 */ /* 0x000fe2000fffe0ff */
[----:B---3--:R-:W-:-:S04]  /*0780*/  FFMA R9, R9, R6, R12 ;  /* 0x0000000609097223 */ /* 0x008fc8000000000c */
[----:B--2---:R-:W-:-:S04]  /*0790*/  FFMA R3, R18, R3, R9 ;  /* 0x0000000312037223 */ /* 0x004fc80000000009 */
[----:B----4-:R-:W-:-:S04]  /*07a0*/  FFMA R3, R20, R19, R3 ;  /* 0x0000001314037223 */ /* 0x010fc80000000003 */
[----:B-----5:R-:W-:-:S07]  /*07b0*/  FFMA R12, R22, R16, R3 ;  /* 0x00000010160c7223 */ /* 0x020fce0000000003 */
.L_x_3:
[----:B------:R-:W-:Y:S05]  /*07c0*/  BRA.U !UP1, `(.L_x_0) ;  /* 0x0000000109a87547 */ /* 0x000fea000b800000 */
[----:B------:R-:W-:Y:S01]  /*07d0*/  UISETP.NE.AND UP0, UPT, UR5, 0x1, UPT ;  /* 0x000000010500788c */ /* 0x000fe2000bf05270 */
[----:B------:R-:W-:Y:S01]  /*07e0*/  MOV R4, UR4 ;  /* 0x0000000400047c02 */ /* 0x000fe20008000f00 */
[----:B------:R-:W-:Y:S02]  /*07f0*/  ULOP3.LUT UR5, UR18, 0x1, URZ, 0xc0, !UPT ;  /* 0x0000000112057892 */ /* 0x000fe4000f8ec0ff */
[----:B------:R-:W-:Y:S02]  /*0800*/  MOV R17, UR18 ;  /* 0x0000001200117c02 */ /* 0x000fe40008000f00 */
[----:B------:R-:W-:Y:S01]  /*0810*/  UISETP.NE.U32.AND UP1, UPT, UR5, 0x1, UPT ;  /* 0x000000010500788c */ /* 0x000fe2000bf25070 */
[----:B------:R-:W-:-:S04]  /*0820*/  PLOP3.LUT P1, PT, PT, PT, UP0, 0x80, 0x8 ;  /* 0x000000000008781c */ /* 0x000fc80003f2f008 */
[----:B------:R-:W0:Y:S01]  /*0830*/  @UP0 LDCU.128 UR8, c[0x0][0x380] ;  /* 0x00007000ff0807ac */ /* 0x000e220008000c00 */
[----:B------:R-:W-:Y:S01]  /*0840*/  PLOP3.LUT P0, PT, PT, PT, UP1, 0x80, 0x8 ;  /* 0x000000000008781c */ /* 0x000fe20003f0f018 */
[----:B------:R-:W1:Y:S04]  /*0850*/  @UP0 LDCU.64 UR6, c[0x0][0x380] ;  /* 0x00007000ff0607ac */ /* 0x000e680008000a00 */
[----:B------:R-:W2:Y:S03]  /*0860*/  @!UP1 LDCU.128 UR12, c[0x0][0x380] ;  /* 0x00007000ff0c97ac */ /* 0x000ea60008000c00 */
[C---:B------:R-:W-:Y:S02]  /*0870*/  @P1 IADD3 R3, PT, PT, R2.reuse, UR4, RZ ;  /* 0x0000000402031c10 */ /* 0x040fe4000fffe0ff */
[----:B------:R-:W-:Y:S01]  /*0880*/  @P1 IADD3 R5, P2, PT, R2, UR4, RZ ;  /* 0x0000000402051c10 */ /* 0x000fe2000ff5e0ff */
[----:B------:R-:W-:-:S03]  /*0890*/  @UP0 UIADD3 UR4, UPT, UPT, UR4, 0x2, URZ ;  /* 0x0000000204040890 */ /* 0x000fc6000fffe0ff */
[----:B------:R-:W-:Y:S02]  /*08a0*/  @P1 IADD3.X R8, PT, PT, RZ, RZ, RZ, P2, !PT ;  /* 0x000000ffff081210 */ /* 0x000fe400017fe4ff */
[----:B0-----:R-:W-:Y:S01]  /*08b0*/  MOV R14, UR8 ;  /* 0x00000008000e7c02 */ /* 0x001fe20008000f00 */
[----:B------:R-:W-:Y:S01]  /*08c0*/  IMAD.U32 R6, RZ, RZ, UR10 ;  /* 0x0000000aff067e24 */ /* 0x000fe2000f8e00ff */
[----:B------:R-:W-:Y:S02]  /*08d0*/  MOV R15, UR9 ;  /* 0x00000009000f7c02 */ /* 0x000fe40008000f00 */
[----:B------:R-:W-:Y:S01]  /*08e0*/  MOV R7, UR11 ;  /* 0x0000000b00077c02 */ /* 0x000fe20008000f00 */
[----:B------:R-:W-:-:S04]  /*08f0*/  @P1 IMAD.WIDE.U32 R14, R3, 0x4, R14 ;  /* 0x00000004030e1825 */ /* 0x000fc800078e000e */
[----:B------:R-:W-:Y:S01]  /*0900*/  @P1 IMAD R3, R4, UR18, R13 ;  /* 0x0000001204031c24 */ /* 0x000fe2000f8e020d */
[----:B-1----:R-:W-:Y:S02]  /*0910*/  @P1 LEA R4, P2, R5, UR6, 0x2 ;  /* 0x0000000605041c11 */ /* 0x002fe4000f8410ff */
[----:B------:R-:W-:Y:S01]  /*0920*/  MOV R18, UR4 ;  /* 0x0000000400127c02 */ /* 0x000fe20008000f00 */
[----:B------:R-:W-:Y:S01]  /*0930*/  @P1 IMAD.WIDE R6, R3, 0x4, R6 ;  /* 0x0000000403061825 */ /* 0x000fe200078e0206 */
[----:B------:R-:W-:Y:S01]  /*0940*/  @P1 LEA.HI.X R5, R5, UR7, R8, 0x2, P2 ;  /* 0x0000000705051c11 */ /* 0x000fe200090f1408 */
[----:B------:R-:W3:Y:S01]  /*0950*/  @P1 LDG.E R3, desc[UR16][R14.64] ;  /* 0x000000100e031981 */ /* 0x000ee2000c1e1900 */
[----:B--2---:R-:W-:Y:S01]  /*0960*/  MOV R8, UR12 ;  /* 0x0000000c00087c02 */ /* 0x004fe20008000f00 */
[----:B------:R-:W-:Y:S01]  /*0970*/  @!P0 IMAD R21, R18, UR18, R13 ;  /* 0x0000001212158c24 */ /* 0x000fe2000f8e020d */
[----:B------:R-:W-:Y:S01]  /*0980*/  MOV R9, UR13 ;  /* 0x0000000d00097c02 */ /* 0x000fe20008000f00 */
[----:B------:R-:W-:Y:S01]  /*0990*/  @P1 IMAD.WIDE.U32 R16, R17, 0x4, R6 ;  /* 0x0000000411101825 */ /* 0x000fe200078e0006 */
[----:B------:R-:W-:Y:S01]  /*09a0*/  @!P0 IADD3 R19, PT, PT, R2, UR4, RZ ;  /* 0x0000000402138c10 */ /* 0x000fe2000fffe0ff */
[----:B------:R-:W3:Y:S01]  /*09b0*/  @P1 LDG.E R6, desc[UR16][R6.64] ;  /* 0x0000001006061981 */ /* 0x000ee2000c1e1900 */
[----:B------:R-:W-:-:S02]  /*09c0*/  MOV R10, UR14 ;  /* 0x0000000e000a7c02 */ /* 0x000fc40008000f00 */
[----:B------:R-:W-:Y:S01]  /*09d0*/  MOV R11, UR15 ;  /* 0x0000000f000b7c02 */ /* 0x000fe20008000f00 */
[----:B------:R-:W-:Y:S01]  /*09e0*/  @!P0 IMAD.WIDE.U32 R8, R19, 0x4, R8 ;  /* 0x0000000413088825 */ /* 0x000fe200078e0008 */
[----:B------:R-:W2:Y:S03]  /*09f0*/  @P1 LDG.E R16, desc[UR16][R16.64] ;  /* 0x0000001010101981 */ /* 0x000ea6000c1e1900 */
[----:B------:R-:W-:Y:S01]  /*0a00*/  @!P0 IMAD.WIDE R10, R21, 0x4, R10 ;  /* 0x00000004150a8825 */ /* 0x000fe200078e020a */
[----:B------:R-:W2:Y:S04]  /*0a10*/  @P1 LDG.E R4, desc[UR16][R4.64+0x4] ;  /* 0x0000041004041981 */ /* 0x000ea8000c1e1900 */
[----:B------:R-:W4:Y:S04]  /*0a20*/  @!P0 LDG.E R9, desc[UR16][R8.64] ;  /* 0x0000001008098981 */ /* 0x000f28000c1e1900 */
[----:B------:R-:W4:Y:S01]  /*0a30*/  @!P0 LDG.E R10, desc[UR16][R10.64] ;  /* 0x000000100a0a8981 */ /* 0x000f22000c1e1900 */
[----:B---3--:R-:W-:-:S04]  /*0a40*/  @P1 FFMA R3, R3, R6, R12 ;  /* 0x0000000603031223 */ /* 0x008fc8000000000c */
[----:B--2---:R-:W-:-:S04]  /*0a50*/  @P1 FFMA R12, R4, R16, R3 ;  /* 0x00000010040c1223 */ /* 0x004fc80000000003 */
[----:B----4-:R-:W-:-:S07]  /*0a60*/  @!P0 FFMA R12, R9, R10, R12 ;  /* 0x0000000a090c8223 */ /* 0x010fce000000000c */
.L_x_0:
[----:B------:R-:W0:Y:S01]  /*0a70*/  LDC.64 R2, c[0x0][0x390] ;  /* 0x0000e400ff027b82 */ /* 0x000e220000000a00 */
[----:B------:R-:W-:-:S04]  /*0a80*/  IMAD R13, R0, UR18, R13 ;  /* 0x00000012000d7c24 */ /* 0x000fc8000f8e020d */
[----:B0-----:R-:W-:-:S05]  /*0a90*/  IMAD.WIDE R2, R13, 0x4, R2 ;  /* 0x000000040d027825 */ /* 0x001fca00078e0202 */
[----:B------:R-:W-:Y:S01]  /*0aa0*/  STG.E desc[UR16][R2.64], R12 ;  /* 0x0000000c02007986 */ /* 0x000fe2000c101910 */
[----:B------:R-:W-:Y:S05]  /*0ab0*/  EXIT ;  /* 0x000000000000794d */ /* 0x000fea0003800000 */
.L_x_4:
[----:B------:R-:W-:-:S00]  /*0ac0*/  BRA `(.L_x_4) ;  /* 0xfffffffc00fc7947 */ /* 0x000fc0000383ffff */
[----:B------:R-:W-:-:S00]  /*0ad0*/  NOP ;  /* 0x0000000000007918 */ /* 0x000fc00000000000 */
        /* <DEDUP_REMOVED lines=10> */
.L_x_5:


//--------------------- .nv.shared.reserved.0     --------------------------
	.section	.nv.shared.reserved.0,"aw",@nobits
	.weak		__nv_reservedSMEM_offset_0_alias
	.size		__nv_reservedSMEM_offset_0_alias, 0, 64
	.other		__nv_reservedSMEM_offset_0_alias,@"STO_CUDA_RESERVED_SHARED STV_DEFAULT"
__nv_reservedSMEM_offset_0_alias:
	.zero		0
	.zero		64


//--------------------- .nv.constant0._Z22matrix_mul_gpu_elementPfS_S_i --------------------------
	.section	.nv.constant0._Z22matrix_mul_gpu_elementPfS_S_i,"a",@progbits
	.sectionflags	@""
	.align	4
.nv.constant0._Z22matrix_mul_gpu_elementPfS_S_i:
	.zero		924


//--------------------- SYMBOLS --------------------------

	.type		.nv.reservedSmem.offset0,@object
	.size		.nv.reservedSmem.offset0,0x4
